//
// Generated by NVIDIA NVVM Compiler
//
// Compiler Build ID: CL-36424714
// Cuda compilation tools, release 13.0, V13.0.88
// Based on NVVM 20.0.0
//

.version 9.0
.target sm_100
.address_size 64

	// .globl	_Z12kern_set_valPffi

.visible .entry _Z12kern_set_valPffi(
	.param .u64 .ptr .align 1 _Z12kern_set_valPffi_param_0,
	.param .f32 _Z12kern_set_valPffi_param_1,
	.param .u32 _Z12kern_set_valPffi_param_2
)
{
	.reg .b32 	%f<2>;
	.reg .b64 	%rd<3>;

	ld.param.u64 	%rd1, [_Z12kern_set_valPffi_param_0];
	ld.param.f32 	%f1, [_Z12kern_set_valPffi_param_1];
	cvta.to.global.u64 	%rd2, %rd1;
	st.global.f32 	[%rd2], %f1;
	ret;

}


// ===== COMPILED SASS (sm_100) =====

	.target	sm_100

	.elftype	@"ET_EXEC"


//--------------------- .note.nv.tkinfo           --------------------------
	.section	.note.nv.tkinfo,"",@"SHT_NOTE"
	.sectionflags	@"SHF_NOTE_NV_TKINFO"
	.tkinfo
        /*0018*/ 	.word	0x00000002
        /*0030*/ 	.string	""
        /*0030*/ 	.string	"ptxas"
        /*0030*/ 	.string	"Cuda compilation tools, release 13.0, V13.0.88"
        /*0030*/ 	.string	"Build cuda_13.0.r13.0/compiler.36424714_0"
        /*0030*/ 	.string	"-arch sm_100 -m 64 "



//--------------------- .note.nv.cuinfo           --------------------------
	.section	.note.nv.cuinfo,"",@"SHT_NOTE"
	.sectionflags	@"SHF_NOTE_NV_CUINFO"
        /*0018*/ 	.short	0x0002
        /*001a*/ 	.short	0x0064
        /*001c*/ 	.short	0x0082
	.zero		2


//--------------------- .nv.info                  --------------------------
	.section	.nv.info,"",@"SHT_CUDA_INFO"
	.align	4


	//----- nvinfo : EIATTR_REGCOUNT
	.align		4
        /*0000*/ 	.byte	0x04, 0x2f
        /*0002*/ 	.short	(.L_1 - .L_0)
	.align		4
.L_0:
        /*0004*/ 	.word	index@(_Z12kern_set_valPffi)
        /*0008*/ 	.word	0x00000008


	//----- nvinfo : EIATTR_FRAME_SIZE
	.align		4
.L_1:
        /*000c*/ 	.byte	0x04, 0x11
        /*000e*/ 	.short	(.L_3 - .L_2)
	.align		4
.L_2:
        /*0010*/ 	.word	index@(_Z12kern_set_valPffi)
        /*0014*/ 	.word	0x00000000


	//----- nvinfo : EIATTR_MIN_STACK_SIZE
	.align		4
.L_3:
        /*0018*/ 	.byte	0x04, 0x12
        /*001a*/ 	.short	(.L_5 - .L_4)
	.align		4
.L_4:
        /*001c*/ 	.word	index@(_Z12kern_set_valPffi)
        /*0020*/ 	.word	0x00000000
.L_5:


//--------------------- .nv.compat                --------------------------
	.section	.nv.compat,"",@"SHT_CUDA_COMPAT_INFO"
	.align	4
        /*0000*/ 	.byte	0x02, 0x09, 0x00, 0x00, 0x02, 0x02, 0x01, 0x00, 0x02, 0x05, 0x05, 0x00, 0x03, 0x07, 0x01, 0x01
        /*0010*/ 	.byte	0x02, 0x03, 0x00, 0x00, 0x02, 0x06, 0x01, 0x00, 0x04, 0x0b, 0x08, 0x00, 0x09, 0x00, 0x00, 0x00
        /*0020*/ 	.byte	0x00, 0x00, 0x00, 0x00


//--------------------- .nv.info._Z12kern_set_valPffi --------------------------
	.section	.nv.info._Z12kern_set_valPffi,"",@"SHT_CUDA_INFO"
	.sectionflags	@""
	.align	4


	//----- nvinfo : EIATTR_CUDA_API_VERSION
	.align		4
        /*0000*/ 	.byte	0x04, 0x37
        /*0002*/ 	.short	(.L_7 - .L_6)
.L_6:
        /*0004*/ 	.word	0x00000082


	//----- nvinfo : EIATTR_KPARAM_INFO
	.align		4
.L_7:
        /*0008*/ 	.byte	0x04, 0x17
        /*000a*/ 	.short	(.L_9 - .L_8)
.L_8:
        /*000c*/ 	.word	0x00000000
        /*0010*/ 	.short	0x0002
        /*0012*/ 	.short	0x000c
        /*0014*/ 	.byte	0x00, 0xf0, 0x11, 0x00


	//----- nvinfo : EIATTR_KPARAM_INFO
	.align		4
.L_9:
        /*0018*/ 	.byte	0x04, 0x17
        /*001a*/ 	.short	(.L_11 - .L_10)
.L_10:
        /*001c*/ 	.word	0x00000000
        /*0020*/ 	.short	0x0001
        /*0022*/ 	.short	0x0008
        /*0024*/ 	.byte	0x00, 0xf0, 0x11, 0x00


	//----- nvinfo : EIATTR_KPARAM_INFO
	.align		4
.L_11:
        /*0028*/ 	.byte	0x04, 0x17
        /*002a*/ 	.short	(.L_13 - .L_12)
.L_12:
        /*002c*/ 	.word	0x00000000
        /*0030*/ 	.short	0x0000
        /*0032*/ 	.short	0x0000
        /*0034*/ 	.byte	0x00, 0xf5, 0x21, 0x00


	//----- nvinfo : EIATTR_SPARSE_MMA_MASK
	.align		4
.L_13:
        /*0038*/ 	.byte	0x03, 0x50
        /*003a*/ 	.short	0x0000


	//----- nvinfo : EIATTR_MAXREG_COUNT
	.align		4
        /*003c*/ 	.byte	0x03, 0x1b
        /*003e*/ 	.short	0x00ff


	//----- nvinfo : EIATTR_MERCURY_ISA_VERSION
	.align		4
        /*0040*/ 	.byte	0x03, 0x5f
        /*0042*/ 	.short	0x0101


	//----- nvinfo : EIATTR_VRC_CTA_INIT_COUNT
	.align		4
        /*0044*/ 	.byte	0x02, 0x4a
	.zero		1
	.zero		1


	//----- nvinfo : EIATTR_EXIT_INSTR_OFFSETS
	.align		4
        /*0048*/ 	.byte	0x04, 0x1c
        /*004a*/ 	.short	(.L_15 - .L_14)


	//   ....[0]....
.L_14:
        /*004c*/ 	.word	0x00000050


	//----- nvinfo : EIATTR_CBANK_PARAM_SIZE
	.align		4
.L_15:
        /*0050*/ 	.byte	0x03, 0x19
        /*0052*/ 	.short	0x0010


	//----- nvinfo : EIATTR_PARAM_CBANK
	.align		4
        /*0054*/ 	.byte	0x04, 0x0a
        /*0056*/ 	.short	(.L_17 - .L_16)
	.align		4
.L_16:
        /*0058*/ 	.word	index@(.nv.constant0._Z12kern_set_valPffi)
        /*005c*/ 	.short	0x0380
        /*005e*/ 	.short	0x0010


	//----- nvinfo : EIATTR_SW_WAR
	.align		4
.L_17:
        /*0060*/ 	.byte	0x04, 0x36
        /*0062*/ 	.short	(.L_19 - .L_18)
.L_18:
        /*0064*/ 	.word	0x00000008
.L_19:


//--------------------- .nv.callgraph             --------------------------
	.section	.nv.callgraph,"",@"SHT_CUDA_CALLGRAPH"
	.align	4
	.sectionentsize	8
	.align		4
        /*0000*/ 	.word	0x00000000
	.align		4
        /*0004*/ 	.word	0xffffffff
	.align		4
        /*0008*/ 	.word	0x00000000
	.align		4
        /*000c*/ 	.word	0xfffffffe
	.align		4
        /*0010*/ 	.word	0x00000000
	.align		4
        /*0014*/ 	.word	0xfffffffd
	.align		4
        /*0018*/ 	.word	0x00000000
	.align		4
        /*001c*/ 	.word	0xfffffffc


//--------------------- .text._Z12kern_set_valPffi --------------------------
	.section	.text._Z12kern_set_valPffi,"ax",@progbits
	.align	128
        .global         _Z12kern_set_valPffi
        .type           _Z12kern_set_valPffi,@function
        .size           _Z12kern_set_valPffi,(.L_x_1 - _Z12kern_set_valPffi)
        .other          _Z12kern_set_valPffi,@"STO_CUDA_ENTRY STV_DEFAULT"
_Z12kern_set_valPffi:
.text._Z12kern_set_valPffi:
[----:B------:R-:W-:Y:S08]  /*0000*/  LDC R1, c[0x0][0x37c] ;  /* 0x0000df00ff017b82 */ /* 0x000ff00000000800 */
[----:B------:R-:W0:Y:S01]  /*0010*/  LDC R5, c[0x0][0x388] ;  /* 0x0000e200ff057b82 */ /* 0x000e220000000800 */
[----:B------:R-:W0:Y:S07]  /*0020*/  LDCU.64 UR4, c[0x0][0x358] ;  /* 0x00006b00ff0477ac */ /* 0x000e2e0008000a00 */
[----:B------:R-:W0:Y:S02]  /*0030*/  LDC.64 R2, c[0x0][0x380] ;  /* 0x0000e000ff027b82 */ /* 0x000e240000000a00 */
[----:B0-----:R-:W-:Y:S01]  /*0040*/  STG.E desc[UR4][R2.64], R5 ;  /* 0x0000000502007986 */ /* 0x001fe2000c101904 */
[----:B------:R-:W-:Y:S05]  /*0050*/  EXIT ;  /* 0x000000000000794d */ /* 0x000fea0003800000 */
.L_x_0:
[----:B------:R-:W-:-:S00]  /*0060*/  BRA `(.L_x_0) ;  /* 0xfffffffc00fc7947 */ /* 0x000fc0000383ffff */
[----:B------:R-:W-:-:S00]  /*0070*/  NOP ;  /* 0x0000000000007918 */ /* 0x000fc00000000000 */
        /* <DEDUP_REMOVED lines=8> */
.L_x_1:


//--------------------- .nv.shared.reserved.0     --------------------------
	.section	.nv.shared.reserved.0,"aw",@nobits
	.weak		__nv_reservedSMEM_offset_0_alias
	.size		__nv_reservedSMEM_offset_0_alias, 0, 64
	.other		__nv_reservedSMEM_offset_0_alias,@"STO_CUDA_RESERVED_SHARED STV_DEFAULT"
__nv_reservedSMEM_offset_0_alias:
	.zero		0
	.zero		64


//--------------------- .nv.constant0._Z12kern_set_valPffi --------------------------
	.section	.nv.constant0._Z12kern_set_valPffi,"a",@progbits
	.sectionflags	@""
	.align	4
.nv.constant0._Z12kern_set_valPffi:
	.zero		912


//--------------------- SYMBOLS --------------------------

	.type		.nv.reservedSmem.offset0,@object
	.size		.nv.reservedSmem.offset0,0x4
